	.headerflags	@"EF_CUDA_TEXMODE_UNIFIED EF_CUDA_64BIT_ADDRESS EF_CUDA_ACCELERATORS EF_CUDA_SM90 EF_CUDA_VIRTUAL_SM(EF_CUDA_SM90)"
	.elftype	@"ET_EXEC"


//--------------------- .nv.info                  --------------------------
	.section	.nv.info,"",@"SHT_CUDA_INFO"
	.align	4


	//----- nvinfo : EIATTR_REGCOUNT
	.align		4
        /*0000*/ 	.byte	0x04, 0x2f
        /*0002*/ 	.short	(.L_1 - .L_0)
	.align		4
.L_0:
        /*0004*/ 	.word	index@(triton_poi_fused_convolution_14)
        /*0008*/ 	.word	0x00000020


	//----- nvinfo : EIATTR_MIN_STACK_SIZE
	.align		4
.L_1:
        /*000c*/ 	.byte	0x04, 0x12
        /*000e*/ 	.short	(.L_3 - .L_2)
	.align		4
.L_2:
        /*0010*/ 	.word	index@(triton_poi_fused_convolution_14)
        /*0014*/ 	.word	0x00000000


	//----- nvinfo : EIATTR_FRAME_SIZE
	.align		4
.L_3:
        /*0018*/ 	.byte	0x04, 0x11
        /*001a*/ 	.short	(.L_5 - .L_4)
	.align		4
.L_4:
        /*001c*/ 	.word	index@(triton_poi_fused_convolution_14)
        /*0020*/ 	.word	0x00000000


	//----- nvinfo : EIATTR_MIN_STACK_SIZE
	.align		4
.L_5:
        /*0024*/ 	.byte	0x04, 0x12
        /*0026*/ 	.short	(.L_7 - .L_6)
	.align		4
.L_6:
        /*0028*/ 	.word	index@(triton_poi_fused_convolution_14)
        /*002c*/ 	.word	0x00000000
.L_7:


//--------------------- .nv.info.triton_poi_fused_convolution_14 --------------------------
	.section	.nv.info.triton_poi_fused_convolution_14,"",@"SHT_CUDA_INFO"
	.sectionflags	@""
	.align	4


	//----- nvinfo : EIATTR_CUDA_API_VERSION
	.align		4
        /*0000*/ 	.byte	0x04, 0x37
        /*0002*/ 	.short	(.L_9 - .L_8)
.L_8:
        /*0004*/ 	.word	0x0000007c


	//----- nvinfo : EIATTR_KPARAM_INFO
	.align		4
.L_9:
        /*0008*/ 	.byte	0x04, 0x17
        /*000a*/ 	.short	(.L_11 - .L_10)
.L_10:
        /*000c*/ 	.word	0x00000000
        /*0010*/ 	.short	0x0004
        /*0012*/ 	.short	0x001c
        /*0014*/ 	.byte	0x00, 0xf0, 0x11, 0x00


	//----- nvinfo : EIATTR_KPARAM_INFO
	.align		4
.L_11:
        /*0018*/ 	.byte	0x04, 0x17
        /*001a*/ 	.short	(.L_13 - .L_12)
.L_12:
        /*001c*/ 	.word	0x00000000
        /*0020*/ 	.short	0x0003
        /*0022*/ 	.short	0x0018
        /*0024*/ 	.byte	0x00, 0xf0, 0x11, 0x00


	//----- nvinfo : EIATTR_KPARAM_INFO
	.align		4
.L_13:
        /*0028*/ 	.byte	0x04, 0x17
        /*002a*/ 	.short	(.L_15 - .L_14)
.L_14:
        /*002c*/ 	.word	0x00000000
        /*0030*/ 	.short	0x0002
        /*0032*/ 	.short	0x0010
        /*0034*/ 	.byte	0x00, 0xf4, 0x21, 0x00


	//----- nvinfo : EIATTR_KPARAM_INFO
	.align		4
.L_15:
        /*0038*/ 	.byte	0x04, 0x17
        /*003a*/ 	.short	(.L_17 - .L_16)
.L_16:
        /*003c*/ 	.word	0x00000000
        /*0040*/ 	.short	0x0001
        /*0042*/ 	.short	0x0008
        /*0044*/ 	.byte	0x00, 0xf4, 0x21, 0x00


	//----- nvinfo : EIATTR_KPARAM_INFO
	.align		4
.L_17:
        /*0048*/ 	.byte	0x04, 0x17
        /*004a*/ 	.short	(.L_19 - .L_18)
.L_18:
        /*004c*/ 	.word	0x00000000
        /*0050*/ 	.short	0x0000
        /*0052*/ 	.short	0x0000
        /*0054*/ 	.byte	0x00, 0xf4, 0x21, 0x00


	//----- nvinfo : EIATTR_SPARSE_MMA_MASK
	.align		4
.L_19:
        /*0058*/ 	.byte	0x03, 0x50
        /*005a*/ 	.short	0x0000


	//----- nvinfo : EIATTR_MAXREG_COUNT
	.align		4
        /*005c*/ 	.byte	0x03, 0x1b
        /*005e*/ 	.short	0x00ff


	//----- nvinfo : EIATTR_EXIT_INSTR_OFFSETS
	.align		4
        /*0060*/ 	.byte	0x04, 0x1c
        /*0062*/ 	.short	(.L_21 - .L_20)


	//   ....[0]....
.L_20:
        /*0064*/ 	.word	0x00000ba0


	//   ....[1]....
        /*0068*/ 	.word	0x00000bc0


	//----- nvinfo : EIATTR_REQNTID
	.align		4
.L_21:
        /*006c*/ 	.byte	0x04, 0x10
        /*006e*/ 	.short	(.L_23 - .L_22)
.L_22:
        /*0070*/ 	.word	0x00000100
        /*0074*/ 	.word	0x00000001
        /*0078*/ 	.word	0x00000001


	//----- nvinfo : EIATTR_CBANK_PARAM_SIZE
	.align		4
.L_23:
        /*007c*/ 	.byte	0x03, 0x19
        /*007e*/ 	.short	0x0020


	//----- nvinfo : EIATTR_PARAM_CBANK
	.align		4
        /*0080*/ 	.byte	0x04, 0x0a
        /*0082*/ 	.short	(.L_25 - .L_24)
	.align		4
.L_24:
        /*0084*/ 	.word	index@(.nv.constant0.triton_poi_fused_convolution_14)
        /*0088*/ 	.short	0x0210
        /*008a*/ 	.short	0x0020


	//----- nvinfo : EIATTR_SW_WAR
	.align		4
.L_25:
        /*008c*/ 	.byte	0x04, 0x36
        /*008e*/ 	.short	(.L_27 - .L_26)
.L_26:
        /*0090*/ 	.word	0x00000008
.L_27:


//--------------------- .nv.callgraph             --------------------------
	.section	.nv.callgraph,"",@"SHT_CUDA_CALLGRAPH"
	.align	4
	.sectionentsize	8
	.align		4
        /*0000*/ 	.word	0x00000000
	.align		4
        /*0004*/ 	.word	0xffffffff
	.align		4
        /*0008*/ 	.word	0x00000000
	.align		4
        /*000c*/ 	.word	0xfffffffe
	.align		4
        /*0010*/ 	.word	0x00000000
	.align		4
        /*0014*/ 	.word	0xfffffffd
	.align		4
        /*0018*/ 	.word	0x00000000
	.align		4
        /*001c*/ 	.word	0xfffffffc


//--------------------- .text.triton_poi_fused_convolution_14 --------------------------
	.section	.text.triton_poi_fused_convolution_14,"ax",@progbits
	.sectionflags	@"SHF_BARRIERS=1"
	.align	128
        .global         triton_poi_fused_convolution_14
        .type           triton_poi_fused_convolution_14,@function
        .size           triton_poi_fused_convolution_14,(.L_x_1 - triton_poi_fused_convolution_14)
        .other          triton_poi_fused_convolution_14,@"STO_CUDA_ENTRY STV_DEFAULT"
triton_poi_fused_convolution_14:
.text.triton_poi_fused_convolution_14:
[----:B------:R-:W0:Y:S02]  /*0000*/  LDC R1, c[0x0][0x28] ;  /* 0x00000a00ff017b82 */ /* 0x000e240000000800 */
[----:B------:R-:W1:Y:S01]  /*0010*/  S2R R25, SR_TID.X ;  /* 0x0000000000197919 */ /* 0x000e620000002100 */
[----:B------:R-:W2:Y:S01]  /*0020*/  LDC.64 R22, c[0x0][0x210] ;  /* 0x00008400ff167b82 */ /* 0x000ea20000000a00 */
[----:B------:R-:W-:Y:S01]  /*0030*/  ULDC.64 UR6, c[0x0][0x208] ;  /* 0x0000820000067ab9 */ /* 0x000fe20000000a00 */
[----:B------:R-:W3:Y:S01]  /*0040*/  S2R R20, SR_CTAID.Y ;  /* 0x0000000000147919 */ /* 0x000ee20000002600 */
[----:B------:R-:W4:Y:S01]  /*0050*/  S2R R21, SR_CTAID.X ;  /* 0x0000000000157919 */ /* 0x000f220000002500 */
[----:B-1----:R-:W-:Y:S01]  /*0060*/  IMAD.SHL.U32 R0, R25, 0x4, RZ ;  /* 0x0000000419007824 */ /* 0x002fe200078e00ff */
[----:B------:R-:W-:-:S04]  /*0070*/  SHF.R.U32.HI R6, RZ, 0x6, R25 ;  /* 0x00000006ff067819 */ /* 0x000fc80000011619 */
[----:B------:R-:W-:Y:S01]  /*0080*/  LOP3.LUT R3, R0, 0xfc, RZ, 0xc0, !PT ;  /* 0x000000fc00037812 */ /* 0x000fe200078ec0ff */
[----:B----4-:R-:W-:-:S03]  /*0090*/  IMAD.SHL.U32 R21, R21, 0x10, RZ ;  /* 0x0000001015157824 */ /* 0x010fc600078e00ff */
[----:B---3--:R-:W-:-:S04]  /*00a0*/  PRMT R3, R3, 0x6540, R20 ;  /* 0x0000654003037816 */ /* 0x008fc80000000014 */
[C---:B------:R-:W-:Y:S01]  /*00b0*/  ISETP.GE.AND P0, PT, R3.reuse, 0x500, PT ;  /* 0x000005000300780c */ /* 0x040fe20003f06270 */
[----:B------:R-:W-:-:S05]  /*00c0*/  IMAD.HI R2, R3, 0x66666667, RZ ;  /* 0x6666666703027827 */ /* 0x000fca00078e02ff */
[----:B------:R-:W-:-:S04]  /*00d0*/  SHF.R.U32.HI R5, RZ, 0x1f, R2 ;  /* 0x0000001fff057819 */ /* 0x000fc80000011602 */
[----:B------:R-:W-:Y:S02]  /*00e0*/  LEA.HI.SX32 R4, R2, R5, 0x19 ;  /* 0x0000000502047211 */ /* 0x000fe400078fcaff */
[----:B------:R-:W-:Y:S01]  /*00f0*/  SGXT.U32 R2, R6, 0x2 ;  /* 0x000000020602781a */ /* 0x000fe20000000000 */
[----:B------:R-:W1:Y:S01]  /*0100*/  S2UR UR5, SR_CgaCtaId ;  /* 0x00000000000579c3 */ /* 0x000e620000008800 */
[----:B------:R-:W-:Y:S01]  /*0110*/  CS2R R6, SRZ ;  /* 0x0000000000067805 */ /* 0x000fe2000001ff00 */
[----:B------:R-:W-:Y:S01]  /*0120*/  IMAD R3, R4, -0x140, R3 ;  /* 0xfffffec004037824 */ /* 0x000fe200078e0203 */
[----:B------:R-:W-:-:S03]  /*0130*/  LOP3.LUT R13, R21, R2, RZ, 0xfc, !PT ;  /* 0x00000002150d7212 */ /* 0x000fc600078efcff */
[----:B------:R-:W-:Y:S01]  /*0140*/  IMAD R4, R4, 0xdc00, R3 ;  /* 0x0000dc0004047824 */ /* 0x000fe200078e0203 */
[C---:B------:R-:W-:Y:S01]  /*0150*/  ISETP.LT.AND P1, PT, R13.reuse, 0xb0, !P0 ;  /* 0x000000b00d00780c */ /* 0x040fe20004721270 */
[----:B------:R-:W3:Y:S02]  /*0160*/  S2R R3, SR_TID.X ;  /* 0x0000000000037919 */ /* 0x000ee40000002100 */
[----:B------:R-:W-:Y:S01]  /*0170*/  IMAD R13, R13, 0x140, R4 ;  /* 0x000001400d0d7824 */ /* 0x000fe200078e0204 */
[----:B------:R-:W-:Y:S02]  /*0180*/  CS2R R4, SRZ ;  /* 0x0000000000047805 */ /* 0x000fe4000001ff00 */
[----:B------:R-:W-:Y:S01]  /*0190*/  LOP3.LUT R10, R21, 0x4, R2, 0xfe, !PT ;  /* 0x00000004150a7812 */ /* 0x000fe200078efe02 */
[----:B--2---:R-:W-:Y:S01]  /*01a0*/  IMAD.WIDE R8, R13, 0x4, R22 ;  /* 0x000000040d087825 */ /* 0x004fe200078e0216 */
[----:B------:R-:W-:Y:S02]  /*01b0*/  LOP3.LUT R11, R21, 0x8, R2, 0xfe, !PT ;  /* 0x00000008150b7812 */ /* 0x000fe400078efe02 */
[----:B------:R-:W-:-:S02]  /*01c0*/  LOP3.LUT R2, R21, 0xc, R2, 0xfe, !PT ;  /* 0x0000000c15027812 */ /* 0x000fc400078efe02 */
[----:B------:R-:W-:Y:S01]  /*01d0*/  ISETP.LT.AND P2, PT, R10, 0xb0, !P0 ;  /* 0x000000b00a00780c */ /* 0x000fe20004741270 */
[----:B------:R2:W4:Y:S01]  /*01e0*/  @P1 LDG.E.EL.128 R4, desc[UR6][R8.64] ;  /* 0x0000000608041981 */ /* 0x000522000c2e1d00 */
[----:B------:R-:W-:Y:S01]  /*01f0*/  ISETP.LT.AND P1, PT, R11, 0xb0, !P0 ;  /* 0x000000b00b00780c */ /* 0x000fe20004721270 */
[----:B------:R-:W-:Y:S01]  /*0200*/  UMOV UR4, 0x400 ;  /* 0x0000040000047882 */ /* 0x000fe20000000000 */
[----:B------:R-:W-:Y:S01]  /*0210*/  ISETP.LT.AND P0, PT, R2, 0xb0, !P0 ;  /* 0x000000b00200780c */ /* 0x000fe20004701270 */
[----:B-1----:R-:W-:Y:S01]  /*0220*/  UPRMT UR4, UR5, 0x654, UR4 ;  /* 0x0000065405047896 */ /* 0x002fe20008000004 */
[C---:B------:R-:W-:Y:S01]  /*0230*/  VIADD R17, R13.reuse, 0x500 ;  /* 0x000005000d117836 */ /* 0x040fe20000000000 */
[----:B------:R-:W-:Y:S01]  /*0240*/  CS2R R10, SRZ ;  /* 0x00000000000a7805 */ /* 0x000fe2000001ff00 */
[C---:B------:R-:W-:Y:S02]  /*0250*/  VIADD R27, R13.reuse, 0xa00 ;  /* 0x00000a000d1b7836 */ /* 0x040fe40000000000 */
[----:B------:R-:W-:Y:S01]  /*0260*/  VIADD R13, R13, 0xf00 ;  /* 0x00000f000d0d7836 */ /* 0x000fe20000000000 */
[----:B--2---:R-:W-:Y:S01]  /*0270*/  CS2R R8, SRZ ;  /* 0x0000000000087805 */ /* 0x004fe2000001ff00 */
[----:B------:R-:W-:-:S04]  /*0280*/  IMAD.WIDE R16, R17, 0x4, R22 ;  /* 0x0000000411107825 */ /* 0x000fc800078e0216 */
[--C-:B------:R-:W-:Y:S01]  /*0290*/  IMAD.WIDE R26, R27, 0x4, R22.reuse ;  /* 0x000000041b1a7825 */ /* 0x100fe200078e0216 */
[----:B------:R1:W2:Y:S03]  /*02a0*/  @P2 LDG.E.EL.128 R8, desc[UR6][R16.64] ;  /* 0x0000000610082981 */ /* 0x0002a6000c2e1d00 */
[----:B------:R-:W-:Y:S01]  /*02b0*/  IMAD.WIDE R22, R13, 0x4, R22 ;  /* 0x000000040d167825 */ /* 0x000fe200078e0216 */
[----:B---3--:R-:W-:-:S03]  /*02c0*/  SHF.R.U32.HI R15, RZ, 0x6, R3 ;  /* 0x00000006ff0f7819 */ /* 0x008fc60000011603 */
[----:B------:R-:W-:Y:S01]  /*02d0*/  IMAD.SHL.U32 R2, R3, 0x40, RZ ;  /* 0x0000004003027824 */ /* 0x000fe200078e00ff */
[----:B------:R-:W-:-:S04]  /*02e0*/  SGXT.U32 R15, R15, 0x2 ;  /* 0x000000020f0f781a */ /* 0x000fc80000000000 */
[----:B------:R-:W-:-:S04]  /*02f0*/  LOP3.LUT R2, R2, 0xfc0, RZ, 0xc0, !PT ;  /* 0x00000fc002027812 */ /* 0x000fc800078ec0ff */
[C---:B------:R-:W-:Y:S02]  /*0300*/  LOP3.LUT R24, R2.reuse, R15, RZ, 0xfc, !PT ;  /* 0x0000000f02187212 */ /* 0x040fe400078efcff */
[C---:B------:R-:W-:Y:S02]  /*0310*/  LEA.HI R29, R2.reuse, UR4, RZ, 0x1e ;  /* 0x00000004021d7c11 */ /* 0x040fe4000f8ff0ff */
[C---:B------:R-:W-:Y:S02]  /*0320*/  LOP3.LUT R12, R2.reuse, 0x10, RZ, 0xfc, !PT ;  /* 0x00000010020c7812 */ /* 0x040fe400078efcff */
[----:B------:R-:W-:Y:S01]  /*0330*/  LOP3.LUT R14, R2, 0x20, RZ, 0xfc, !PT ;  /* 0x00000020020e7812 */ /* 0x000fe200078efcff */
[----:B------:R-:W-:Y:S01]  /*0340*/  IMAD R29, R24, 0x4, R29 ;  /* 0x00000004181d7824 */ /* 0x000fe200078e021d */
[----:B------:R-:W-:Y:S02]  /*0350*/  LOP3.LUT R2, R2, 0x30, RZ, 0xfc, !PT ;  /* 0x0000003002027812 */ /* 0x000fe400078efcff */
[----:B------:R-:W-:-:S02]  /*0360*/  LEA.HI R15, R12, UR4, RZ, 0x1e ;  /* 0x000000040c0f7c11 */ /* 0x000fc4000f8ff0ff */
[----:B------:R-:W-:Y:S02]  /*0370*/  LEA.HI R19, R14, UR4, RZ, 0x1e ;  /* 0x000000040e137c11 */ /* 0x000fe4000f8ff0ff */
[----:B------:R-:W-:Y:S01]  /*0380*/  LEA.HI R12, R2, UR4, RZ, 0x1e ;  /* 0x00000004020c7c11 */ /* 0x000fe2000f8ff0ff */
[C---:B------:R-:W-:Y:S02]  /*0390*/  IMAD R2, R24.reuse, 0x4, R15 ;  /* 0x0000000418027824 */ /* 0x040fe400078e020f */
[C---:B------:R-:W-:Y:S01]  /*03a0*/  IMAD R28, R24.reuse, 0x4, R19 ;  /* 0x00000004181c7824 */ /* 0x040fe200078e0213 */
[----:B------:R-:W-:Y:S01]  /*03b0*/  CS2R R14, SRZ ;  /* 0x00000000000e7805 */ /* 0x000fe2000001ff00 */
[----:B------:R-:W-:Y:S01]  /*03c0*/  IMAD R24, R24, 0x4, R12 ;  /* 0x0000000418187824 */ /* 0x000fe200078e020c */
[----:B------:R-:W-:Y:S02]  /*03d0*/  CS2R R12, SRZ ;  /* 0x00000000000c7805 */ /* 0x000fe4000001ff00 */
[----:B-1----:R-:W-:-:S02]  /*03e0*/  CS2R R16, SRZ ;  /* 0x0000000000107805 */ /* 0x002fc4000001ff00 */
[----:B------:R-:W-:Y:S02]  /*03f0*/  CS2R R18, SRZ ;  /* 0x0000000000127805 */ /* 0x000fe4000001ff00 */
[----:B------:R-:W3:Y:S04]  /*0400*/  @P1 LDG.E.EL.128 R12, desc[UR6][R26.64] ;  /* 0x000000061a0c1981 */ /* 0x000ee8000c2e1d00 */
[----:B------:R1:W5:Y:S02]  /*0410*/  @P0 LDG.E.EL.128 R16, desc[UR6][R22.64] ;  /* 0x0000000616100981 */ /* 0x000364000c2e1d00 */
[----:B-1----:R-:W-:-:S05]  /*0420*/  PRMT R22, R25, 0x6540, R20 ;  /* 0x0000654019167816 */ /* 0x002fca0000000014 */
[----:B------:R-:W-:-:S05]  /*0430*/  IMAD.HI R23, R22, 0x66666667, RZ ;  /* 0x6666666716177827 */ /* 0x000fca00078e02ff */
[----:B------:R-:W-:Y:S02]  /*0440*/  SHF.R.U32.HI R26, RZ, 0x1f, R23 ;  /* 0x0000001fff1a7819 */ /* 0x000fe40000011617 */
[----:B------:R-:W-:Y:S01]  /*0450*/  ISETP.GE.AND P0, PT, R22, 0x500, PT ;  /* 0x000005001600780c */ /* 0x000fe20003f06270 */
[----:B----4-:R1:W-:Y:S04]  /*0460*/  STS [R29], R4 ;  /* 0x000000041d007388 */ /* 0x0103e80000000800 */
[----:B------:R-:W-:Y:S04]  /*0470*/  STS [R2+0x40], R5 ;  /* 0x0000400502007388 */ /* 0x000fe80000000800 */
[----:B------:R4:W-:Y:S04]  /*0480*/  STS [R28+0x80], R6 ;  /* 0x000080061c007388 */ /* 0x0009e80000000800 */
[----:B------:R1:W-:Y:S04]  /*0490*/  STS [R24+0xc0], R7 ;  /* 0x0000c00718007388 */ /* 0x0003e80000000800 */
[----:B--2---:R-:W-:Y:S04]  /*04a0*/  STS [R29+0x10], R8 ;  /* 0x000010081d007388 */ /* 0x004fe80000000800 */
[----:B------:R-:W-:Y:S04]  /*04b0*/  STS [R2+0x50], R9 ;  /* 0x0000500902007388 */ /* 0x000fe80000000800 */
[----:B------:R-:W-:Y:S01]  /*04c0*/  STS [R28+0x90], R10 ;  /* 0x0000900a1c007388 */ /* 0x000fe20000000800 */
[----:B-1----:R-:W-:-:S02]  /*04d0*/  LEA.HI.SX32 R4, R23, R26, 0x19 ;  /* 0x0000001a17047211 */ /* 0x002fc400078fcaff */
[----:B------:R-:W1:Y:S01]  /*04e0*/  LDC.64 R26, c[0x0][0x218] ;  /* 0x00008600ff1a7b82 */ /* 0x000e620000000a00 */
[----:B------:R-:W-:Y:S02]  /*04f0*/  STS [R24+0xd0], R11 ;  /* 0x0000d00b18007388 */ /* 0x000fe40000000800 */
[----:B------:R-:W-:Y:S02]  /*0500*/  IMAD R4, R4, -0x140, R22 ;  /* 0xfffffec004047824 */ /* 0x000fe400078e0216 */
[----:B----4-:R-:W-:Y:S01]  /*0510*/  IMAD.MOV.U32 R6, RZ, RZ, RZ ;  /* 0x000000ffff067224 */ /* 0x010fe200078e00ff */
[----:B---3--:R-:W-:Y:S04]  /*0520*/  STS [R29+0x20], R12 ;  /* 0x0000200c1d007388 */ /* 0x008fe80000000800 */
[----:B------:R-:W-:Y:S04]  /*0530*/  STS [R2+0x60], R13 ;  /* 0x0000600d02007388 */ /* 0x000fe80000000800 */
[----:B------:R-:W-:Y:S04]  /*0540*/  STS [R28+0xa0], R14 ;  /* 0x0000a00e1c007388 */ /* 0x000fe80000000800 */
[----:B------:R-:W-:Y:S04]  /*0550*/  STS [R24+0xe0], R15 ;  /* 0x0000e00f18007388 */ /* 0x000fe80000000800 */
[----:B-----5:R-:W-:Y:S04]  /*0560*/  STS [R29+0x30], R16 ;  /* 0x000030101d007388 */ /* 0x020fe80000000800 */
[----:B------:R2:W-:Y:S04]  /*0570*/  STS [R2+0x70], R17 ;  /* 0x0000701102007388 */ /* 0x0005e80000000800 */
[----:B------:R-:W-:Y:S04]  /*0580*/  STS [R28+0xb0], R18 ;  /* 0x0000b0121c007388 */ /* 0x000fe80000000800 */
[----:B------:R3:W-:Y:S01]  /*0590*/  STS [R24+0xf0], R19 ;  /* 0x0000f01318007388 */ /* 0x0007e20000000800 */
[----:B-1----:R-:W-:Y:S01]  /*05a0*/  IMAD.WIDE R26, R4, 0x4, R26 ;  /* 0x00000004041a7825 */ /* 0x002fe200078e021a */
[----:B------:R-:W-:Y:S06]  /*05b0*/  BAR.SYNC.DEFER_BLOCKING 0x0 ;  /* 0x0000000000007b1d */ /* 0x000fec0000010000 */
[----:B------:R1:W4:Y:S01]  /*05c0*/  @!P0 LDG.E.EL R6, desc[UR6][R26.64] ;  /* 0x000000061a068981 */ /* 0x000322000c2e1900 */
[----:B------:R-:W-:-:S05]  /*05d0*/  IMAD.SHL.U32 R4, R3, 0x4, RZ ;  /* 0x0000000403047824 */ /* 0x000fca00078e00ff */
[----:B------:R-:W-:-:S04]  /*05e0*/  LOP3.LUT R4, R4, 0x3fc, RZ, 0xc0, !PT ;  /* 0x000003fc04047812 */ /* 0x000fc800078ec0ff */
[C---:B------:R-:W-:Y:S02]  /*05f0*/  LOP3.LUT R5, R4.reuse, 0x400, RZ, 0xfc, !PT ;  /* 0x0000040004057812 */ /* 0x040fe400078efcff */
[C---:B------:R-:W-:Y:S02]  /*0600*/  LOP3.LUT R7, R4.reuse, 0x800, RZ, 0xfc, !PT ;  /* 0x0000080004077812 */ /* 0x040fe400078efcff */
[----:B--2---:R-:W-:Y:S02]  /*0610*/  LOP3.LUT R2, R4, 0xc00, RZ, 0xfc, !PT ;  /* 0x00000c0004027812 */ /* 0x004fe400078efcff */
[----:B------:R-:W-:Y:S02]  /*0620*/  SHF.R.U32.HI R5, RZ, 0x2, R5 ;  /* 0x00000002ff057819 */ /* 0x000fe40000011605 */
[----:B------:R-:W-:Y:S02]  /*0630*/  SHF.R.U32.HI R7, RZ, 0x2, R7 ;  /* 0x00000002ff077819 */ /* 0x000fe40000011607 */
[----:B------:R-:W-:-:S02]  /*0640*/  SHF.R.U32.HI R2, RZ, 0x2, R2 ;  /* 0x00000002ff027819 */ /* 0x000fc40000011602 */
[----:B------:R-:W-:Y:S02]  /*0650*/  LOP3.LUT R3, R3, 0xfc, RZ, 0xc0, !PT ;  /* 0x000000fc03037812 */ /* 0x000fe400078ec0ff */
[----:B------:R-:W-:Y:S02]  /*0660*/  LOP3.LUT R5, R5, 0x1fc, RZ, 0xc0, !PT ;  /* 0x000001fc05057812 */ /* 0x000fe400078ec0ff */
[----:B------:R-:W-:Y:S02]  /*0670*/  LOP3.LUT R7, R7, 0x2fc, RZ, 0xc0, !PT ;  /* 0x000002fc07077812 */ /* 0x000fe400078ec0ff */
[----:B------:R-:W-:Y:S01]  /*0680*/  LOP3.LUT R2, R2, 0x3fc, RZ, 0xc0, !PT ;  /* 0x000003fc02027812 */ /* 0x000fe200078ec0ff */
[----:B------:R-:W-:Y:S02]  /*0690*/  VIADD R3, R3, UR4 ;  /* 0x0000000403037c36 */ /* 0x000fe40008000000 */
[----:B------:R-:W-:Y:S02]  /*06a0*/  VIADD R5, R5, UR4 ;  /* 0x0000000405057c36 */ /* 0x000fe40008000000 */
[----:B------:R-:W-:-:S02]  /*06b0*/  VIADD R7, R7, UR4 ;  /* 0x0000000407077c36 */ /* 0x000fc40008000000 */
[----:B------:R-:W-:Y:S02]  /*06c0*/  VIADD R9, R2, UR4 ;  /* 0x0000000402097c36 */ /* 0x000fe40008000000 */
[C---:B------:R-:W-:Y:S02]  /*06d0*/  IMAD R2, R4.reuse, 0x4, R3 ;  /* 0x0000000404027824 */ /* 0x040fe400078e0203 */
[C---:B------:R-:W-:Y:S02]  /*06e0*/  IMAD R16, R4.reuse, 0x4, R5 ;  /* 0x0000000404107824 */ /* 0x040fe400078e0205 */
[C---:B---3--:R-:W-:Y:S01]  /*06f0*/  IMAD R24, R4.reuse, 0x4, R7 ;  /* 0x0000000404187824 */ /* 0x048fe200078e0207 */
[----:B------:R-:W-:Y:S01]  /*0700*/  LDS R8, [R2] ;  /* 0x0000000002087984 */ /* 0x000fe20000000800 */
[----:B-1----:R-:W-:-:S03]  /*0710*/  IMAD R26, R4, 0x4, R9 ;  /* 0x00000004041a7824 */ /* 0x002fc600078e0209 */
[----:B------:R-:W-:Y:S04]  /*0720*/  LDS R9, [R2+0x4] ;  /* 0x0000040002097984 */ /* 0x000fe80000000800 */
[----:B------:R-:W-:Y:S04]  /*0730*/  LDS R3, [R2+0x8] ;  /* 0x0000080002037984 */ /* 0x000fe80000000800 */
[----:B------:R-:W-:Y:S04]  /*0740*/  LDS R11, [R2+0xc] ;  /* 0x00000c00020b7984 */ /* 0x000fe80000000800 */
[----:B------:R-:W-:Y:S04]  /*0750*/  LDS R4, [R16+0x1000] ;  /* 0x0010000010047984 */ /* 0x000fe80000000800 */
[----:B------:R-:W-:Y:S04]  /*0760*/  LDS R5, [R16+0x1004] ;  /* 0x0010040010057984 */ /* 0x000fe80000000800 */
[----:B------:R-:W-:Y:S04]  /*0770*/  LDS R17, [R16+0x1008] ;  /* 0x0010080010117984 */ /* 0x000fe80000000800 */
[----:B------:R1:W-:Y:S04]  /*0780*/  LDS R7, [R16+0x100c] ;  /* 0x00100c0010077984 */ /* 0x0003e80000000800 */
[----:B------:R-:W-:Y:S04]  /*0790*/  LDS R12, [R24+0x2000] ;  /* 0x00200000180c7984 */ /* 0x000fe80000000800 */
[----:B------:R-:W-:Y:S04]  /*07a0*/  LDS R13, [R24+0x2004] ;  /* 0x00200400180d7984 */ /* 0x000fe80000000800 */
[----:B------:R-:W-:Y:S04]  /*07b0*/  LDS R14, [R24+0x2008] ;  /* 0x00200800180e7984 */ /* 0x000fe80000000800 */
[----:B------:R2:W-:Y:S04]  /*07c0*/  LDS R15, [R24+0x200c] ;  /* 0x00200c00180f7984 */ /* 0x0005e80000000800 */
[----:B------:R-:W-:Y:S04]  /*07d0*/  LDS R18, [R26+0x3000] ;  /* 0x003000001a127984 */ /* 0x000fe80000000800 */
[----:B------:R-:W-:Y:S04]  /*07e0*/  LDS R19, [R26+0x3004] ;  /* 0x003004001a137984 */ /* 0x000fe80000000800 */
[----:B------:R-:W-:Y:S04]  /*07f0*/  LDS R22, [R26+0x3008] ;  /* 0x003008001a167984 */ /* 0x000fe80000000800 */
[----:B------:R3:W-:Y:S01]  /*0800*/  LDS R23, [R26+0x300c] ;  /* 0x00300c001a177984 */ /* 0x0007e20000000800 */
[----:B------:R-:W-:-:S02]  /*0810*/  SHF.R.U32.HI R10, RZ, 0x2, R25 ;  /* 0x00000002ff0a7819 */ /* 0x000fc40000011619 */
[----:B------:R-:W-:-:S04]  /*0820*/  LOP3.LUT R25, R25, 0xff, RZ, 0xc0, !PT ;  /* 0x000000ff19197812 */ /* 0x000fc800078ec0ff */
[----:B------:R-:W-:Y:S01]  /*0830*/  LEA R27, R25, UR4, 0x3 ;  /* 0x00000004191b7c11 */ /* 0x000fe2000f8e18ff */
[----:B------:R-:W-:Y:S01]  /*0840*/  BAR.SYNC.DEFER_BLOCKING 0x0 ;  /* 0x0000000000007b1d */ /* 0x000fe20000010000 */
[----:B------:R-:W-:-:S04]  /*0850*/  SGXT.U32 R10, R10, 0x6 ;  /* 0x000000060a0a781a */ /* 0x000fc80000000000 */
[C---:B------:R-:W-:Y:S02]  /*0860*/  LEA R28, R10.reuse, UR4, 0x3 ;  /* 0x000000040a1c7c11 */ /* 0x040fe4000f8e18ff */
[----:B-1----:R-:W-:-:S04]  /*0870*/  LOP3.LUT R16, R10, 0x40, RZ, 0xfc, !PT ;  /* 0x000000400a107812 */ /* 0x002fc800078efcff */
[----:B------:R-:W-:Y:S02]  /*0880*/  LEA R16, R16, UR4, 0x3 ;  /* 0x0000000410107c11 */ /* 0x000fe4000f8e18ff */
[----:B------:R-:W-:Y:S01]  /*0890*/  LOP3.LUT R25, R10, 0x80, RZ, 0xfc, !PT ;  /* 0x000000800a197812 */ /* 0x000fe200078efcff */
[----:B--2---:R-:W-:-:S03]  /*08a0*/  IMAD.SHL.U32 R24, R20, 0x100, RZ ;  /* 0x0000010014187824 */ /* 0x004fc600078e00ff */
[----:B---3--:R-:W-:Y:S02]  /*08b0*/  LEA R26, R25, UR4, 0x3 ;  /* 0x00000004191a7c11 */ /* 0x008fe4000f8e18ff */
[----:B------:R-:W-:Y:S02]  /*08c0*/  LOP3.LUT R0, R21, 0xc, R0, 0xf8, !PT ;  /* 0x0000000c15007812 */ /* 0x000fe400078ef800 */
[----:B------:R-:W-:Y:S02]  /*08d0*/  LOP3.LUT R25, R24, 0x40, R10, 0xfe, !PT ;  /* 0x0000004018197812 */ /* 0x000fe400078efe0a */
[----:B------:R-:W-:Y:S02]  /*08e0*/  LOP3.LUT R21, R24, 0xc0, R10, 0xfe, !PT ;  /* 0x000000c018157812 */ /* 0x000fe400078efe0a */
[----:B------:R-:W-:Y:S02]  /*08f0*/  PRMT R29, R10, 0x6540, R20 ;  /* 0x000065400a1d7816 */ /* 0x000fe40000000014 */
[----:B------:R-:W-:-:S04]  /*0900*/  ISETP.GE.AND P0, PT, R0, 0xb0, PT ;  /* 0x000000b00000780c */ /* 0x000fc80003f06270 */
[C---:B------:R-:W-:Y:S01]  /*0910*/  ISETP.LT.AND P1, PT, R29.reuse, 0x500, !P0 ;  /* 0x000005001d00780c */ /* 0x040fe20004721270 */
[--C-:B------:R-:W-:Y:S01]  /*0920*/  IMAD R29, R29, 0xb0, R0.reuse ;  /* 0x000000b01d1d7824 */ /* 0x100fe200078e0200 */
[C---:B------:R-:W-:Y:S01]  /*0930*/  ISETP.LT.AND P2, PT, R25.reuse, 0x500, !P0 ;  /* 0x000005001900780c */ /* 0x040fe20004741270 */
[----:B------:R-:W-:Y:S01]  /*0940*/  IMAD R25, R25, 0xb0, R0 ;  /* 0x000000b019197824 */ /* 0x000fe200078e0200 */
[----:B----4-:R1:W-:Y:S01]  /*0950*/  STS [R27], R6 ;  /* 0x000000061b007388 */ /* 0x0103e20000000800 */
[----:B------:R-:W-:Y:S06]  /*0960*/  BAR.SYNC.DEFER_BLOCKING 0x0 ;  /* 0x0000000000007b1d */ /* 0x000fec0000010000 */
[----:B------:R-:W2:Y:S04]  /*0970*/  LDS R2, [R28] ;  /* 0x000000001c027984 */ /* 0x000ea80000000800 */
[----:B------:R-:W3:Y:S01]  /*0980*/  LDS R16, [R16] ;  /* 0x0000000010107984 */ /* 0x000ee20000000800 */
[----:B-1----:R-:W-:-:S02]  /*0990*/  LOP3.LUT R27, R24, 0x80, R10, 0xfe, !PT ;  /* 0x00000080181b7812 */ /* 0x002fc400078efe0a */
[----:B------:R-:W-:Y:S01]  /*09a0*/  LOP3.LUT R6, R10, 0xc0, RZ, 0xfc, !PT ;  /* 0x000000c00a067812 */ /* 0x000fe200078efcff */
[----:B------:R-:W1:Y:S03]  /*09b0*/  LDS R24, [R26] ;  /* 0x000000001a187984 */ /* 0x000e660000000800 */
[----:B------:R-:W-:-:S06]  /*09c0*/  LEA R20, R6, UR4, 0x3 ;  /* 0x0000000406147c11 */ /* 0x000fcc000f8e18ff */
[----:B------:R-:W4:Y:S01]  /*09d0*/  LDS R20, [R20] ;  /* 0x0000000014147984 */ /* 0x000f220000000800 */
[--C-:B--2---:R-:W-:Y:S01]  /*09e0*/  FADD R8, R8, R2.reuse ;  /* 0x0000000208087221 */ /* 0x104fe20000000000 */
[--C-:B------:R-:W-:Y:S01]  /*09f0*/  FADD R9, R9, R2.reuse ;  /* 0x0000000209097221 */ /* 0x100fe20000000000 */
[--C-:B------:R-:W-:Y:S01]  /*0a00*/  FADD R10, R3, R2.reuse ;  /* 0x00000002030a7221 */ /* 0x100fe20000000000 */
[----:B------:R-:W-:Y:S02]  /*0a10*/  FADD R11, R11, R2 ;  /* 0x000000020b0b7221 */ /* 0x000fe40000000000 */
[----:B------:R-:W2:Y:S01]  /*0a20*/  LDC.64 R2, c[0x0][0x220] ;  /* 0x00008800ff027b82 */ /* 0x000ea20000000a00 */
[--C-:B---3--:R-:W-:Y:S01]  /*0a30*/  FADD R4, R4, R16.reuse ;  /* 0x0000001004047221 */ /* 0x108fe20000000000 */
[--C-:B------:R-:W-:Y:S01]  /*0a40*/  FADD R5, R5, R16.reuse ;  /* 0x0000001005057221 */ /* 0x100fe20000000000 */
[--C-:B------:R-:W-:Y:S01]  /*0a50*/  FADD R6, R17, R16.reuse ;  /* 0x0000001011067221 */ /* 0x100fe20000000000 */
[----:B------:R-:W-:Y:S01]  /*0a60*/  FADD R7, R7, R16 ;  /* 0x0000001007077221 */ /* 0x000fe20000000000 */
[--C-:B-1----:R-:W-:Y:S01]  /*0a70*/  FADD R12, R12, R24.reuse ;  /* 0x000000180c0c7221 */ /* 0x102fe20000000000 */
[--C-:B------:R-:W-:Y:S01]  /*0a80*/  FADD R13, R13, R24.reuse ;  /* 0x000000180d0d7221 */ /* 0x100fe20000000000 */
[--C-:B------:R-:W-:Y:S01]  /*0a90*/  FADD R14, R14, R24.reuse ;  /* 0x000000180e0e7221 */ /* 0x100fe20000000000 */
[----:B------:R-:W-:Y:S01]  /*0aa0*/  FADD R15, R15, R24 ;  /* 0x000000180f0f7221 */ /* 0x000fe20000000000 */
[----:B--2---:R-:W-:-:S05]  /*0ab0*/  IMAD.WIDE R16, R29, 0x4, R2 ;  /* 0x000000041d107825 */ /* 0x004fca00078e0202 */
[----:B------:R1:W-:Y:S01]  /*0ac0*/  @P1 STG.E.128 desc[UR6][R16.64], R8 ;  /* 0x0000000810001986 */ /* 0x0003e2000c101d06 */
[----:B------:R-:W-:Y:S02]  /*0ad0*/  ISETP.LT.AND P1, PT, R27, 0x500, !P0 ;  /* 0x000005001b00780c */ /* 0x000fe40004721270 */
[----:B------:R-:W-:Y:S01]  /*0ae0*/  ISETP.LT.AND P0, PT, R21, 0x500, !P0 ;  /* 0x000005001500780c */ /* 0x000fe20004701270 */
[----:B------:R-:W-:Y:S02]  /*0af0*/  IMAD R27, R27, 0xb0, R0 ;  /* 0x000000b01b1b7824 */ /* 0x000fe400078e0200 */
[----:B------:R-:W-:-:S04]  /*0b00*/  IMAD.WIDE R24, R25, 0x4, R2 ;  /* 0x0000000419187825 */ /* 0x000fc800078e0202 */
[----:B------:R-:W-:Y:S01]  /*0b10*/  IMAD R29, R21, 0xb0, R0 ;  /* 0x000000b0151d7824 */ /* 0x000fe200078e0200 */
[----:B------:R2:W-:Y:S01]  /*0b20*/  @P2 STG.E.128 desc[UR6][R24.64], R4 ;  /* 0x0000000418002986 */ /* 0x0005e2000c101d06 */
[----:B-1----:R-:W-:-:S04]  /*0b30*/  IMAD.WIDE R8, R27, 0x4, R2 ;  /* 0x000000041b087825 */ /* 0x002fc800078e0202 */
[--C-:B----4-:R-:W-:Y:S01]  /*0b40*/  FADD R16, R18, R20.reuse ;  /* 0x0000001412107221 */ /* 0x110fe20000000000 */
[----:B------:R-:W-:Y:S01]  /*0b50*/  FADD R17, R19, R20 ;  /* 0x0000001413117221 */ /* 0x000fe20000000000 */
[----:B------:R2:W-:Y:S01]  /*0b60*/  @P1 STG.E.128 desc[UR6][R8.64], R12 ;  /* 0x0000000c08001986 */ /* 0x0005e2000c101d06 */
[----:B------:R-:W-:-:S04]  /*0b70*/  IMAD.WIDE R2, R29, 0x4, R2 ;  /* 0x000000041d027825 */ /* 0x000fc800078e0202 */
[--C-:B------:R-:W-:Y:S01]  /*0b80*/  FADD R18, R22, R20.reuse ;  /* 0x0000001416127221 */ /* 0x100fe20000000000 */
[----:B------:R-:W-:Y:S01]  /*0b90*/  FADD R19, R23, R20 ;  /* 0x0000001417137221 */ /* 0x000fe20000000000 */
[----:B------:R-:W-:Y:S06]  /*0ba0*/  @!P0 EXIT ;  /* 0x000000000000894d */ /* 0x000fec0003800000 */
[----:B------:R-:W-:Y:S01]  /*0bb0*/  STG.E.128 desc[UR6][R2.64], R16 ;  /* 0x0000001002007986 */ /* 0x000fe2000c101d06 */
[----:B------:R-:W-:Y:S05]  /*0bc0*/  EXIT ;  /* 0x000000000000794d */ /* 0x000fea0003800000 */
.L_x_0:
[----:B------:R-:W-:-:S00]  /*0bd0*/  BRA `(.L_x_0) ;  /* 0xfffffffc00fc7947 */ /* 0x000fc0000383ffff */
[----:B------:R-:W-:-:S00]  /*0be0*/  NOP ;  /* 0x0000000000007918 */ /* 0x000fc00000000000 */
        /* <DEDUP_REMOVED lines=9> */
.L_x_1:


//--------------------- .nv.shared.triton_poi_fused_convolution_14 --------------------------
	.section	.nv.shared.triton_poi_fused_convolution_14,"aw",@nobits
	.sectionflags	@""
	.align	16
	.zero		1024


//--------------------- .nv.constant0.triton_poi_fused_convolution_14 --------------------------
	.section	.nv.constant0.triton_poi_fused_convolution_14,"a",@progbits
	.sectionflags	@""
	.align	4
.nv.constant0.triton_poi_fused_convolution_14:
	.zero		560
